	.headerflags	@"EF_CUDA_TEXMODE_UNIFIED EF_CUDA_64BIT_ADDRESS EF_CUDA_ACCELERATORS EF_CUDA_SM90 EF_CUDA_VIRTUAL_SM(EF_CUDA_SM90)"
	.elftype	@"ET_EXEC"


//--------------------- .nv.info                  --------------------------
	.section	.nv.info,"",@"SHT_CUDA_INFO"
	.align	4


	//----- nvinfo : EIATTR_REGCOUNT
	.align		4
        /*0000*/ 	.byte	0x04, 0x2f
        /*0002*/ 	.short	(.L_6 - .L_5)
	.align		4
.L_5:
        /*0004*/ 	.word	index@(triton_poi_fused_convolution_max_unpool2d_16)
        /*0008*/ 	.word	0x00000026


	//----- nvinfo : EIATTR_MIN_STACK_SIZE
	.align		4
.L_6:
        /*000c*/ 	.byte	0x04, 0x12
        /*000e*/ 	.short	(.L_8 - .L_7)
	.align		4
.L_7:
        /*0010*/ 	.word	index@(triton_poi_fused_convolution_max_unpool2d_16)
        /*0014*/ 	.word	0x00000000


	//----- nvinfo : EIATTR_FRAME_SIZE
	.align		4
.L_8:
        /*0018*/ 	.byte	0x04, 0x11
        /*001a*/ 	.short	(.L_10 - .L_9)
	.align		4
.L_9:
        /*001c*/ 	.word	index@(triton_poi_fused_convolution_max_unpool2d_16)
        /*0020*/ 	.word	0x00000000


	//----- nvinfo : EIATTR_MIN_STACK_SIZE
	.align		4
.L_10:
        /*0024*/ 	.byte	0x04, 0x12
        /*0026*/ 	.short	(.L_12 - .L_11)
	.align		4
.L_11:
        /*0028*/ 	.word	index@(triton_poi_fused_convolution_max_unpool2d_16)
        /*002c*/ 	.word	0x00000000
.L_12:


//--------------------- .nv.info.triton_poi_fused_convolution_max_unpool2d_16 --------------------------
	.section	.nv.info.triton_poi_fused_convolution_max_unpool2d_16,"",@"SHT_CUDA_INFO"
	.sectionflags	@""
	.align	4


	//----- nvinfo : EIATTR_CUDA_API_VERSION
	.align		4
        /*0000*/ 	.byte	0x04, 0x37
        /*0002*/ 	.short	(.L_14 - .L_13)
.L_13:
        /*0004*/ 	.word	0x0000007c


	//----- nvinfo : EIATTR_KPARAM_INFO
	.align		4
.L_14:
        /*0008*/ 	.byte	0x04, 0x17
        /*000a*/ 	.short	(.L_16 - .L_15)
.L_15:
        /*000c*/ 	.word	0x00000000
        /*0010*/ 	.short	0x0008
        /*0012*/ 	.short	0x0040
        /*0014*/ 	.byte	0x00, 0xf0, 0x11, 0x00


	//----- nvinfo : EIATTR_KPARAM_INFO
	.align		4
.L_16:
        /*0018*/ 	.byte	0x04, 0x17
        /*001a*/ 	.short	(.L_18 - .L_17)
.L_17:
        /*001c*/ 	.word	0x00000000
        /*0020*/ 	.short	0x0007
        /*0022*/ 	.short	0x0038
        /*0024*/ 	.byte	0x00, 0xf4, 0x21, 0x00


	//----- nvinfo : EIATTR_KPARAM_INFO
	.align		4
.L_18:
        /*0028*/ 	.byte	0x04, 0x17
        /*002a*/ 	.short	(.L_20 - .L_19)
.L_19:
        /*002c*/ 	.word	0x00000000
        /*0030*/ 	.short	0x0006
        /*0032*/ 	.short	0x0030
        /*0034*/ 	.byte	0x00, 0xf4, 0x21, 0x00


	//----- nvinfo : EIATTR_KPARAM_INFO
	.align		4
.L_20:
        /*0038*/ 	.byte	0x04, 0x17
        /*003a*/ 	.short	(.L_22 - .L_21)
.L_21:
        /*003c*/ 	.word	0x00000000
        /*0040*/ 	.short	0x0005
        /*0042*/ 	.short	0x0028
        /*0044*/ 	.byte	0x00, 0xf4, 0x21, 0x00


	//----- nvinfo : EIATTR_KPARAM_INFO
	.align		4
.L_22:
        /*0048*/ 	.byte	0x04, 0x17
        /*004a*/ 	.short	(.L_24 - .L_23)
.L_23:
        /*004c*/ 	.word	0x00000000
        /*0050*/ 	.short	0x0004
        /*0052*/ 	.short	0x0020
        /*0054*/ 	.byte	0x00, 0xf4, 0x21, 0x00


	//----- nvinfo : EIATTR_KPARAM_INFO
	.align		4
.L_24:
        /*0058*/ 	.byte	0x04, 0x17
        /*005a*/ 	.short	(.L_26 - .L_25)
.L_25:
        /*005c*/ 	.word	0x00000000
        /*0060*/ 	.short	0x0003
        /*0062*/ 	.short	0x0018
        /*0064*/ 	.byte	0x00, 0xf4, 0x21, 0x00


	//----- nvinfo : EIATTR_KPARAM_INFO
	.align		4
.L_26:
        /*0068*/ 	.byte	0x04, 0x17
        /*006a*/ 	.short	(.L_28 - .L_27)
.L_27:
        /*006c*/ 	.word	0x00000000
        /*0070*/ 	.short	0x0002
        /*0072*/ 	.short	0x0010
        /*0074*/ 	.byte	0x00, 0xf4, 0x21, 0x00


	//----- nvinfo : EIATTR_KPARAM_INFO
	.align		4
.L_28:
        /*0078*/ 	.byte	0x04, 0x17
        /*007a*/ 	.short	(.L_30 - .L_29)
.L_29:
        /*007c*/ 	.word	0x00000000
        /*0080*/ 	.short	0x0001
        /*0082*/ 	.short	0x0008
        /*0084*/ 	.byte	0x00, 0xf4, 0x21, 0x00


	//----- nvinfo : EIATTR_KPARAM_INFO
	.align		4
.L_30:
        /*0088*/ 	.byte	0x04, 0x17
        /*008a*/ 	.short	(.L_32 - .L_31)
.L_31:
        /*008c*/ 	.word	0x00000000
        /*0090*/ 	.short	0x0000
        /*0092*/ 	.short	0x0000
        /*0094*/ 	.byte	0x00, 0xf4, 0x21, 0x00


	//----- nvinfo : EIATTR_SPARSE_MMA_MASK
	.align		4
.L_32:
        /*0098*/ 	.byte	0x03, 0x50
        /*009a*/ 	.short	0x0000


	//----- nvinfo : EIATTR_MAXREG_COUNT
	.align		4
        /*009c*/ 	.byte	0x03, 0x1b
        /*009e*/ 	.short	0x00ff


	//----- nvinfo : EIATTR_EXTERNS
	.align		4
        /*00a0*/ 	.byte	0x04, 0x0f
        /*00a2*/ 	.short	(.L_34 - .L_33)


	//   ....[0]....
	.align		4
.L_33:
        /*00a4*/ 	.word	index@(__assertfail)


	//----- nvinfo : EIATTR_SYSCALL_OFFSETS
	.align		4
.L_34:
        /*00a8*/ 	.byte	0x04, 0x46
        /*00aa*/ 	.short	(.L_36 - .L_35)


	//   ....[0]....
.L_35:
        /*00ac*/ 	.word	0x00000550


	//----- nvinfo : EIATTR_EXIT_INSTR_OFFSETS
	.align		4
.L_36:
        /*00b0*/ 	.byte	0x04, 0x1c
        /*00b2*/ 	.short	(.L_38 - .L_37)


	//   ....[0]....
.L_37:
        /*00b4*/ 	.word	0x00000a70


	//----- nvinfo : EIATTR_REQNTID
	.align		4
.L_38:
        /*00b8*/ 	.byte	0x04, 0x10
        /*00ba*/ 	.short	(.L_40 - .L_39)
.L_39:
        /*00bc*/ 	.word	0x00000080
        /*00c0*/ 	.word	0x00000001
        /*00c4*/ 	.word	0x00000001


	//----- nvinfo : EIATTR_CRS_STACK_SIZE
	.align		4
.L_40:
        /*00c8*/ 	.byte	0x04, 0x1e
        /*00ca*/ 	.short	(.L_42 - .L_41)
.L_41:
        /*00cc*/ 	.word	0x00000000


	//----- nvinfo : EIATTR_CBANK_PARAM_SIZE
	.align		4
.L_42:
        /*00d0*/ 	.byte	0x03, 0x19
        /*00d2*/ 	.short	0x0044


	//----- nvinfo : EIATTR_PARAM_CBANK
	.align		4
        /*00d4*/ 	.byte	0x04, 0x0a
        /*00d6*/ 	.short	(.L_44 - .L_43)
	.align		4
.L_43:
        /*00d8*/ 	.word	index@(.nv.constant0.triton_poi_fused_convolution_max_unpool2d_16)
        /*00dc*/ 	.short	0x0210
        /*00de*/ 	.short	0x0044


	//----- nvinfo : EIATTR_SW_WAR
	.align		4
.L_44:
        /*00e0*/ 	.byte	0x04, 0x36
        /*00e2*/ 	.short	(.L_46 - .L_45)
.L_45:
        /*00e4*/ 	.word	0x00000008
.L_46:


//--------------------- .nv.callgraph             --------------------------
	.section	.nv.callgraph,"",@"SHT_CUDA_CALLGRAPH"
	.align	4
	.sectionentsize	8
	.align		4
        /*0000*/ 	.word	0x00000000
	.align		4
        /*0004*/ 	.word	0xffffffff
	.align		4
        /*0008*/ 	.word	index@(triton_poi_fused_convolution_max_unpool2d_16)
	.align		4
        /*000c*/ 	.word	index@(__assertfail)
	.align		4
        /*0010*/ 	.word	0x00000000
	.align		4
        /*0014*/ 	.word	0xfffffffe
	.align		4
        /*0018*/ 	.word	0x00000000
	.align		4
        /*001c*/ 	.word	0xfffffffd
	.align		4
        /*0020*/ 	.word	0x00000000
	.align		4
        /*0024*/ 	.word	0xfffffffc


//--------------------- .nv.constant4             --------------------------
	.section	.nv.constant4,"a",@progbits
	.align	8
	.align		8
.nv.constant4:
        /*0000*/ 	.dword	__assertfail
	.align		8
        /*0008*/ 	.dword	assertFunc_0
	.align		8
        /*0010*/ 	.dword	assertFile_0
	.align		8
        /*0018*/ 	.dword	assertMessage_0
	.align		8
        /*0020*/ 	.dword	_$_str
	.align		8
        /*0028*/ 	.dword	_$_str_$_2


//--------------------- .text.triton_poi_fused_convolution_max_unpool2d_16 --------------------------
	.section	.text.triton_poi_fused_convolution_max_unpool2d_16,"ax",@progbits
	.sectionflags	@"SHF_BARRIERS=1"
	.align	128
        .global         triton_poi_fused_convolution_max_unpool2d_16
        .type           triton_poi_fused_convolution_max_unpool2d_16,@function
        .size           triton_poi_fused_convolution_max_unpool2d_16,(.L_x_2 - triton_poi_fused_convolution_max_unpool2d_16)
        .other          triton_poi_fused_convolution_max_unpool2d_16,@"STO_CUDA_ENTRY STV_DEFAULT"
triton_poi_fused_convolution_max_unpool2d_16:
.text.triton_poi_fused_convolution_max_unpool2d_16:
[----:B------:R-:W0:Y:S01]  /*0000*/  LDC R1, c[0x0][0x28] ;  /* 0x00000a00ff017b82 */ /* 0x000e220000000800 */
[----:B------:R-:W1:Y:S07]  /*0010*/  S2R R0, SR_TID.X ;  /* 0x0000000000007919 */ /* 0x000e6e0000002100 */
[----:B------:R-:W2:Y:S01]  /*0020*/  LDC.64 R2, c[0x0][0x220] ;  /* 0x00008800ff027b82 */ /* 0x000ea20000000a00 */
[----:B------:R-:W-:Y:S01]  /*0030*/  ULDC.64 UR4, c[0x0][0x208] ;  /* 0x0000820000047ab9 */ /* 0x000fe20000000a00 */
[----:B------:R-:W3:Y:S06]  /*0040*/  S2R R13, SR_CTAID.X ;  /* 0x00000000000d7919 */ /* 0x000eec0000002500 */
[----:B------:R-:W4:Y:S08]  /*0050*/  LDC.64 R28, c[0x0][0x218] ;  /* 0x00008600ff1c7b82 */ /* 0x000f300000000a00 */
[----:B------:R-:W5:Y:S08]  /*0060*/  LDC.64 R20, c[0x0][0x228] ;  /* 0x00008a00ff147b82 */ /* 0x000f700000000a00 */
[----:B------:R-:W4:Y:S01]  /*0070*/  LDC.64 R16, c[0x0][0x230] ;  /* 0x00008c00ff107b82 */ /* 0x000f220000000a00 */
[----:B-1----:R-:W-:-:S07]  /*0080*/  IMAD.SHL.U32 R0, R0, 0x4, RZ ;  /* 0x0000000400007824 */ /* 0x002fce00078e00ff */
[----:B------:R-:W1:Y:S01]  /*0090*/  LDC.64 R18, c[0x0][0x238] ;  /* 0x00008e00ff127b82 */ /* 0x000e620000000a00 */
[----:B------:R-:W-:-:S05]  /*00a0*/  LOP3.LUT R0, R0, 0x1fc, RZ, 0xc0, !PT ;  /* 0x000001fc00007812 */ /* 0x000fca00078ec0ff */
[----:B---3--:R-:W-:-:S04]  /*00b0*/  IMAD R14, R13, 0x200, R0 ;  /* 0x000002000d0e7824 */ /* 0x008fc800078e0200 */
[----:B--2---:R-:W-:-:S05]  /*00c0*/  IMAD.WIDE R2, R14, 0x8, R2 ;  /* 0x000000080e027825 */ /* 0x004fca00078e0202 */
[----:B------:R-:W2:Y:S04]  /*00d0*/  LDG.E.128 R4, desc[UR4][R2.64+0x10] ;  /* 0x0000100402047981 */ /* 0x000ea8000c1e1d00 */
[----:B------:R3:W2:Y:S01]  /*00e0*/  LDG.E.128 R8, desc[UR4][R2.64] ;  /* 0x0000000402087981 */ /* 0x0006a2000c1e1d00 */
[----:B------:R-:W-:-:S04]  /*00f0*/  SHF.R.S32.HI R13, RZ, 0x16, R13 ;  /* 0x00000016ff0d7819 */ /* 0x000fc8000001140d */
[----:B------:R-:W-:-:S04]  /*0100*/  SGXT R13, R13, 0x1 ;  /* 0x000000010d0d781a */ /* 0x000fc80000000200 */
[----:B------:R-:W-:Y:S01]  /*0110*/  LEA.HI R13, R13, R14, RZ, 0x6 ;  /* 0x0000000e0d0d7211 */ /* 0x000fe200078f30ff */
[----:B---3--:R-:W3:Y:S03]  /*0120*/  LDC.64 R2, c[0x0][0x210] ;  /* 0x00008400ff027b82 */ /* 0x008ee60000000a00 */
[--C-:B------:R-:W-:Y:S02]  /*0130*/  SHF.R.S32.HI R0, RZ, 0x6, R13.reuse ;  /* 0x00000006ff007819 */ /* 0x100fe4000001140d */
[----:B------:R-:W-:-:S03]  /*0140*/  SHF.R.S32.HI R15, RZ, 0x1f, R13 ;  /* 0x0000001fff0f7819 */ /* 0x000fc6000001140d */
[----:B------:R-:W3:Y:S01]  /*0150*/  LDC.64 R12, c[0x0][0x240] ;  /* 0x00009000ff0c7b82 */ /* 0x000ee20000000a00 */
[----:B------:R-:W-:-:S04]  /*0160*/  LEA.HI R15, R15, R0, RZ, 0x8 ;  /* 0x000000000f0f7211 */ /* 0x000fc800078f40ff */
[----:B------:R-:W-:-:S05]  /*0170*/  LOP3.LUT R15, R15, 0xffffff00, RZ, 0xc0, !PT ;  /* 0xffffff000f0f7812 */ /* 0x000fca00078ec0ff */
[----:B------:R-:W-:-:S04]  /*0180*/  IMAD.IADD R15, R0, 0x1, -R15 ;  /* 0x00000001000f7824 */ /* 0x000fc800078e0a0f */
[----:B----4-:R-:W-:-:S04]  /*0190*/  IMAD.WIDE R28, R15, 0x4, R28 ;  /* 0x000000040f1c7825 */ /* 0x010fc800078e021c */
[C---:B0----5:R-:W-:Y:S01]  /*01a0*/  IMAD.WIDE R20, R15.reuse, 0x4, R20 ;  /* 0x000000040f147825 */ /* 0x061fe200078e0214 */
[----:B------:R0:W5:Y:S03]  /*01b0*/  LDG.E.EL R26, desc[UR4][R28.64] ;  /* 0x000000041c1a7981 */ /* 0x000166000c2e1900 */
[C---:B------:R-:W-:Y:S01]  /*01c0*/  IMAD.WIDE R30, R15.reuse, 0x4, R16 ;  /* 0x000000040f1e7825 */ /* 0x040fe200078e0210 */
[----:B------:R-:W5:Y:S03]  /*01d0*/  LDG.E.EL R24, desc[UR4][R20.64] ;  /* 0x0000000414187981 */ /* 0x000f66000c2e1900 */
[C---:B-1----:R-:W-:Y:S01]  /*01e0*/  IMAD.WIDE R32, R15.reuse, 0x4, R18 ;  /* 0x000000040f207825 */ /* 0x042fe200078e0212 */
[----:B------:R1:W5:Y:S03]  /*01f0*/  LDG.E.EL R27, desc[UR4][R30.64] ;  /* 0x000000041e1b7981 */ /* 0x000366000c2e1900 */
[----:B---3--:R-:W-:Y:S01]  /*0200*/  IMAD.WIDE R12, R15, 0x4, R12 ;  /* 0x000000040f0c7825 */ /* 0x008fe200078e020c */
[----:B------:R3:W5:Y:S03]  /*0210*/  LDG.E.EL R25, desc[UR4][R32.64] ;  /* 0x0000000420197981 */ /* 0x000766000c2e1900 */
[----:B------:R-:W-:Y:S01]  /*0220*/  IMAD.WIDE R14, R14, 0x4, R2 ;  /* 0x000000040e0e7825 */ /* 0x000fe200078e0202 */
[----:B------:R3:W5:Y:S04]  /*0230*/  LDG.E.EL R22, desc[UR4][R12.64] ;  /* 0x000000040c167981 */ /* 0x000768000c2e1900 */
[----:B------:R3:W5:Y:S01]  /*0240*/  LDG.E.128 R16, desc[UR4][R14.64] ;  /* 0x000000040e107981 */ /* 0x000762000c1e1d00 */
[----:B------:R-:W-:-:S05]  /*0250*/  IMAD.SHL.U32 R23, R0, 0x100, RZ ;  /* 0x0000010000177824 */ /* 0x000fca00078e00ff */
[----:B------:R-:W-:Y:S02]  /*0260*/  SHF.R.S32.HI R3, RZ, 0x1f, R23 ;  /* 0x0000001fff037819 */ /* 0x000fe40000011417 */
[----:B--2---:R-:W-:Y:S02]  /*0270*/  IADD3 R35, P2, R4, R23, RZ ;  /* 0x0000001704237210 */ /* 0x004fe40007f5e0ff */
[----:B0-----:R-:W-:-:S03]  /*0280*/  IADD3 R29, P3, R8, R23, RZ ;  /* 0x00000017081d7210 */ /* 0x001fc60007f7e0ff */
[--C-:B------:R-:W-:Y:S01]  /*0290*/  IMAD.X R4, R5, 0x1, R3.reuse, P2 ;  /* 0x0000000105047824 */ /* 0x100fe200010e0603 */
[----:B------:R-:W-:Y:S02]  /*02a0*/  IADD3 R28, P0, R6, R23, RZ ;  /* 0x00000017061c7210 */ /* 0x000fe40007f1e0ff */
[----:B------:R-:W-:Y:S01]  /*02b0*/  IADD3 R23, P1, R10, R23, RZ ;  /* 0x000000170a177210 */ /* 0x000fe20007f3e0ff */
[--C-:B------:R-:W-:Y:S01]  /*02c0*/  IMAD.X R2, R9, 0x1, R3.reuse, P3 ;  /* 0x0000000109027824 */ /* 0x100fe200018e0603 */
[----:B-1----:R-:W-:Y:S01]  /*02d0*/  SHF.R.U32.HI R30, RZ, 0xd, R4 ;  /* 0x0000000dff1e7819 */ /* 0x002fe20000011604 */
[--C-:B------:R-:W-:Y:S02]  /*02e0*/  IMAD.X R7, R7, 0x1, R3.reuse, P0 ;  /* 0x0000000107077824 */ /* 0x100fe400000e0603 */
[----:B------:R-:W-:Y:S01]  /*02f0*/  IMAD.X R10, R11, 0x1, R3, P1 ;  /* 0x000000010b0a7824 */ /* 0x000fe200008e0603 */
[----:B------:R-:W-:Y:S02]  /*0300*/  SHF.R.U32.HI R0, RZ, 0xd, R2 ;  /* 0x0000000dff007819 */ /* 0x000fe40000011602 */
[----:B------:R-:W-:-:S02]  /*0310*/  LOP3.LUT R30, R30, 0x40000, RZ, 0xc0, !PT ;  /* 0x000400001e1e7812 */ /* 0x000fc400078ec0ff */
[----:B------:R-:W-:Y:S02]  /*0320*/  SHF.R.U32.HI R6, RZ, 0xd, R10 ;  /* 0x0000000dff067819 */ /* 0x000fe4000001160a */
[----:B------:R-:W-:Y:S02]  /*0330*/  LOP3.LUT R0, R0, 0x40000, RZ, 0xc0, !PT ;  /* 0x0004000000007812 */ /* 0x000fe400078ec0ff */
[----:B------:R-:W-:Y:S02]  /*0340*/  SHF.R.U32.HI R3, RZ, 0xd, R7 ;  /* 0x0000000dff037819 */ /* 0x000fe40000011607 */
[----:B------:R-:W-:Y:S02]  /*0350*/  IADD3 R30, P1, R30, R35, RZ ;  /* 0x000000231e1e7210 */ /* 0x000fe40007f3e0ff */
[----:B------:R-:W-:Y:S02]  /*0360*/  LOP3.LUT R6, R6, 0x40000, RZ, 0xc0, !PT ;  /* 0x0004000006067812 */ /* 0x000fe400078ec0ff */
[----:B------:R-:W-:-:S02]  /*0370*/  IADD3 R29, P0, R0, R29, RZ ;  /* 0x0000001d001d7210 */ /* 0x000fc40007f1e0ff */
[----:B------:R-:W-:Y:S01]  /*0380*/  LOP3.LUT R3, R3, 0x40000, RZ, 0xc0, !PT ;  /* 0x0004000003037812 */ /* 0x000fe200078ec0ff */
[----:B------:R-:W-:Y:S01]  /*0390*/  IMAD.X R9, RZ, RZ, R4, P1 ;  /* 0x000000ffff097224 */ /* 0x000fe200008e0604 */
[----:B------:R-:W-:Y:S01]  /*03a0*/  IADD3 R23, P2, R6, R23, RZ ;  /* 0x0000001706177210 */ /* 0x000fe20007f5e0ff */
[----:B------:R-:W-:Y:S01]  /*03b0*/  IMAD.X R2, RZ, RZ, R2, P0 ;  /* 0x000000ffff027224 */ /* 0x000fe200000e0602 */
[----:B------:R-:W-:Y:S02]  /*03c0*/  IADD3 R28, P3, R3, R28, RZ ;  /* 0x0000001c031c7210 */ /* 0x000fe40007f7e0ff */
[----:B------:R-:W-:Y:S01]  /*03d0*/  LOP3.LUT R4, R29, R30, RZ, 0xfc, !PT ;  /* 0x0000001e1d047212 */ /* 0x000fe200078efcff */
[----:B------:R-:W-:Y:S01]  /*03e0*/  IMAD.X R0, RZ, RZ, R10, P2 ;  /* 0x000000ffff007224 */ /* 0x000fe200010e060a */
[----:B------:R-:W-:Y:S02]  /*03f0*/  IADD3.X R3, RZ, R7, RZ, P3, !PT ;  /* 0x00000007ff037210 */ /* 0x000fe40001ffe4ff */
[----:B------:R-:W-:-:S02]  /*0400*/  LOP3.LUT R4, R4, R23, R28, 0xfe, !PT ;  /* 0x0000001704047212 */ /* 0x000fc400078efe1c */
[----:B------:R-:W-:Y:S02]  /*0410*/  LOP3.LUT R5, R2, R9, RZ, 0xfc, !PT ;  /* 0x0000000902057212 */ /* 0x000fe400078efcff */
[----:B------:R-:W-:Y:S02]  /*0420*/  ISETP.GE.U32.AND P0, PT, R4, 0x40000, PT ;  /* 0x000400000400780c */ /* 0x000fe40003f06070 */
[----:B------:R-:W-:-:S04]  /*0430*/  LOP3.LUT R4, R5, R0, R3, 0xfe, !PT ;  /* 0x0000000005047212 */ /* 0x000fc800078efe03 */
[----:B------:R-:W-:-:S13]  /*0440*/  ISETP.GE.U32.AND.EX P0, PT, R4, RZ, PT, P0 ;  /* 0x000000ff0400720c */ /* 0x000fda0003f06100 */
[----:B---3--:R-:W-:Y:S05]  /*0450*/  @!P0 BRA `(.L_x_0) ;  /* 0x0000000000408947 */ /* 0x008fea0003800000 */
[----:B------:R-:W-:Y:S01]  /*0460*/  MOV R32, 0x0 ;  /* 0x0000000000207802 */ /* 0x000fe20000000f00 */
[----:B------:R-:W-:Y:S01]  /*0470*/  ULDC.64 UR6, c[0x4][0x18] ;  /* 0x0100060000067ab9 */ /* 0x000fe20000000a00 */
[----:B------:R-:W-:Y:S01]  /*0480*/  ULDC.64 UR8, c[0x4][0x8] ;  /* 0x0100020000087ab9 */ /* 0x000fe20000000a00 */
[----:B------:R-:W-:Y:S01]  /*0490*/  IMAD.U32 R4, RZ, RZ, UR6 ;  /* 0x00000006ff047e24 */ /* 0x000fe2000f8e00ff */
[----:B------:R-:W-:Y:S01]  /*04a0*/  MOV R11, UR9 ;  /* 0x00000009000b7c02 */ /* 0x000fe20008000f00 */
[----:B------:R-:W-:Y:S01]  /*04b0*/  IMAD.U32 R5, RZ, RZ, UR7 ;  /* 0x00000007ff057e24 */ /* 0x000fe2000f8e00ff */
[----:B------:R-:W0:Y:S01]  /*04c0*/  LDC.64 R32, c[0x4][R32] ;  /* 0x0100000020207b82 */ /* 0x000e220000000a00 */
[----:B------:R-:W-:Y:S01]  /*04d0*/  ULDC.64 UR6, c[0x4][0x10] ;  /* 0x0100040000067ab9 */ /* 0x000fe20000000a00 */
[----:B------:R-:W-:-:S07]  /*04e0*/  IMAD.U32 R10, RZ, RZ, UR8 ;  /* 0x00000008ff0a7e24 */ /* 0x000fce000f8e00ff */
[----:B------:R-:W-:Y:S01]  /*04f0*/  LEPC R20, `(.L_x_0) ;  /* 0x000000006014794e */ /* 0x000fe20000000000 */
[----:B------:R-:W-:Y:S02]  /*0500*/  IMAD.U32 R6, RZ, RZ, UR6 ;  /* 0x00000006ff067e24 */ /* 0x000fe4000f8e00ff */
[----:B------:R-:W-:Y:S02]  /*0510*/  IMAD.U32 R7, RZ, RZ, UR7 ;  /* 0x00000007ff077e24 */ /* 0x000fe4000f8e00ff */
[----:B------:R-:W-:Y:S02]  /*0520*/  IMAD.MOV.U32 R8, RZ, RZ, 0x28 ;  /* 0x00000028ff087424 */ /* 0x000fe400078e00ff */
[----:B------:R-:W-:Y:S02]  /*0530*/  IMAD.MOV.U32 R12, RZ, RZ, 0x1 ;  /* 0x00000001ff0c7424 */ /* 0x000fe400078e00ff */
[----:B------:R-:W-:-:S07]  /*0540*/  IMAD.MOV.U32 R13, RZ, RZ, RZ ;  /* 0x000000ffff0d7224 */ /* 0x000fce00078e00ff */
[----:B0----5:R-:W-:Y:S05]  /*0550*/  CALL.ABS.NOINC R32 ;  /* 0x0000000020007343 */ /* 0x021fea0003c00000 */
.L_x_0:
[----:B------:R-:W0:Y:S01]  /*0560*/  S2R R4, SR_CgaCtaId ;  /* 0x0000000000047919 */ /* 0x000e220000008800 */
[----:B-----5:R-:W-:Y:S01]  /*0570*/  FADD R27, R27, 9.9999997473787516356e-06 ;  /* 0x3727c5ac1b1b7421 */ /* 0x020fe20000000000 */
[----:B------:R-:W-:Y:S01]  /*0580*/  MOV R13, 0x400 ;  /* 0x00000400000d7802 */ /* 0x000fe20000000f00 */
[--C-:B------:R-:W-:Y:S01]  /*0590*/  FADD R19, R19, R26.reuse ;  /* 0x0000001a13137221 */ /* 0x100fe20000000000 */
[----:B------:R-:W1:Y:S01]  /*05a0*/  S2R R8, SR_TID.X ;  /* 0x0000000000087919 */ /* 0x000e620000002100 */
[--C-:B------:R-:W-:Y:S01]  /*05b0*/  FADD R18, R18, R26.reuse ;  /* 0x0000001a12127221 */ /* 0x100fe20000000000 */
[--C-:B------:R-:W-:Y:S01]  /*05c0*/  FADD R17, R17, R26.reuse ;  /* 0x0000001a11117221 */ /* 0x100fe20000000000 */
[----:B------:R-:W2:Y:S01]  /*05d0*/  MUFU.SQRT R27, R27 ;  /* 0x0000001b001b7308 */ /* 0x000ea20000002000 */
[----:B------:R-:W-:Y:S05]  /*05e0*/  WARPSYNC.ALL ;  /* 0x0000000000007948 */ /* 0x000fea0003800000 */
[----:B------:R-:W-:Y:S01]  /*05f0*/  BAR.SYNC.DEFER_BLOCKING 0x0 ;  /* 0x0000000000007b1d */ /* 0x000fe20000010000 */
[----:B------:R-:W-:Y:S01]  /*0600*/  FADD R16, R16, R26 ;  /* 0x0000001a10107221 */ /* 0x000fe20000000000 */
[C---:B------:R-:W-:Y:S01]  /*0610*/  FADD R10, -R24.reuse, R18 ;  /* 0x00000012180a7221 */ /* 0x040fe20000000100 */
[----:B------:R-:W-:-:S02]  /*0620*/  FADD R12, -R24, R17 ;  /* 0x00000011180c7221 */ /* 0x000fc40000000100 */
[C---:B------:R-:W-:Y:S01]  /*0630*/  FADD R11, -R24.reuse, R16 ;  /* 0x00000010180b7221 */ /* 0x040fe20000000100 */
[----:B------:R-:W-:Y:S01]  /*0640*/  ULDC.64 UR6, c[0x0][0x248] ;  /* 0x0000920000067ab9 */ /* 0x000fe20000000a00 */
[----:B------:R-:W-:Y:S01]  /*0650*/  FADD R24, -R24, R19 ;  /* 0x0000001318187221 */ /* 0x000fe20000000100 */
[----:B------:R-:W-:-:S04]  /*0660*/  LEA R20, P2, R29, UR6, 0x2 ;  /* 0x000000061d147c11 */ /* 0x000fc8000f8410ff */
[----:B------:R-:W-:Y:S01]  /*0670*/  LEA.HI.X R5, R29, UR7, R2, 0x2, P2 ;  /* 0x000000071d057c11 */ /* 0x000fe200090f1402 */
[----:B------:R-:W-:Y:S01]  /*0680*/  IMAD.MOV.U32 R2, RZ, RZ, 0x3e800000 ;  /* 0x3e800000ff027424 */ /* 0x000fe200078e00ff */
[C---:B--2---:R-:W-:Y:S02]  /*0690*/  FSETP.GT.AND P1, PT, R27.reuse, 8.50705917302346158658e+37, PT ;  /* 0x7e8000001b00780b */ /* 0x044fe40003f24000 */
[----:B------:R-:W-:Y:S02]  /*06a0*/  FSETP.GEU.AND P0, PT, R27, 1.175494350822287508e-38, PT ;  /* 0x008000001b00780b */ /* 0x000fe40003f0e000 */
[C---:B------:R-:W-:Y:S02]  /*06b0*/  LEA R6, P2, R23.reuse, UR6, 0x2 ;  /* 0x0000000617067c11 */ /* 0x040fe4000f8410ff */
[----:B------:R-:W-:Y:S02]  /*06c0*/  FSEL R2, R2, 1, P1 ;  /* 0x3f80000002027808 */ /* 0x000fe40000800000 */
[----:B------:R-:W-:-:S02]  /*06d0*/  LEA.HI.X R7, R23, UR7, R0, 0x2, P2 ;  /* 0x0000000717077c11 */ /* 0x000fc400090f1400 */
[----:B0-----:R-:W-:Y:S01]  /*06e0*/  PRMT R13, R4, 0x654, R13 ;  /* 0x00000654040d7816 */ /* 0x001fe2000000000d */
[----:B------:R0:W-:Y:S02]  /*06f0*/  STG.E.128 desc[UR4][R14.64], R16 ;  /* 0x000000100e007986 */ /* 0x0001e4000c101d04 */
[----:B------:R-:W-:Y:S01]  /*0700*/  @P1 FMUL R27, R27, 0.25 ;  /* 0x3e8000001b1b1820 */ /* 0x000fe20000400000 */
[----:B-1----:R-:W-:Y:S02]  /*0710*/  IMAD.SHL.U32 R4, R8, 0x4, RZ ;  /* 0x0000000408047824 */ /* 0x002fe400078e00ff */
[----:B------:R-:W-:Y:S01]  /*0720*/  @!P0 FMUL R2, R2, 16777216 ;  /* 0x4b80000002028820 */ /* 0x000fe20000400000 */
[----:B------:R-:W-:-:S06]  /*0730*/  @!P0 FMUL R27, R27, 16777216 ;  /* 0x4b8000001b1b8820 */ /* 0x000fcc0000400000 */
[----:B------:R-:W1:Y:S01]  /*0740*/  MUFU.RCP R27, R27 ;  /* 0x0000001b001b7308 */ /* 0x000e620000001000 */
[----:B0-----:R-:W-:Y:S02]  /*0750*/  LOP3.LUT R18, R4, 0x1fc, RZ, 0xc0, !PT ;  /* 0x000001fc04127812 */ /* 0x001fe400078ec0ff */
[----:B------:R-:W-:Y:S02]  /*0760*/  LEA R16, P3, R30, UR6, 0x2 ;  /* 0x000000061e107c11 */ /* 0x000fe4000f8610ff */
[----:B------:R-:W-:Y:S02]  /*0770*/  LEA R14, P4, R28, UR6, 0x2 ;  /* 0x000000061c0e7c11 */ /* 0x000fe4000f8810ff */
[----:B------:R-:W-:Y:S01]  /*0780*/  LEA.HI.X R17, R30, UR7, R9, 0x2, P3 ;  /* 0x000000071e117c11 */ /* 0x000fe200098f1409 */
[----:B------:R-:W-:Y:S01]  /*0790*/  IMAD R9, R18, 0x8, R13 ;  /* 0x0000000812097824 */ /* 0x000fe200078e020d */
[----:B------:R-:W-:Y:S01]  /*07a0*/  MOV R4, R20 ;  /* 0x0000001400047202 */ /* 0x000fe20000000f00 */
[----:B-1----:R-:W-:Y:S01]  /*07b0*/  FMUL R27, R27, R2 ;  /* 0x000000021b1b7220 */ /* 0x002fe20000400000 */
[----:B------:R-:W-:Y:S01]  /*07c0*/  LEA.HI.X R15, R28, UR7, R3, 0x2, P4 ;  /* 0x000000071c0f7c11 */ /* 0x000fe2000a0f1403 */
[----:B------:R-:W-:Y:S01]  /*07d0*/  IMAD R0, R18, -0x4, R9 ;  /* 0xfffffffc12007824 */ /* 0x000fe200078e0209 */
[----:B------:R-:W-:Y:S01]  /*07e0*/  LOP3.LUT R2, R8, 0x7f, RZ, 0xc0, !PT ;  /* 0x0000007f08027812 */ /* 0x000fe200078ec0ff */
[----:B------:R0:W-:Y:S01]  /*07f0*/  STS.128 [R9], R4 ;  /* 0x0000000409007388 */ /* 0x0001e20000000c00 */
[C---:B------:R-:W-:Y:S01]  /*0800*/  FMUL R12, R27.reuse, R12 ;  /* 0x0000000c1b0c7220 */ /* 0x040fe20000400000 */
[C---:B------:R-:W-:Y:S01]  /*0810*/  FMUL R3, R27.reuse, R24 ;  /* 0x000000181b037220 */ /* 0x040fe20000400000 */
[C---:B------:R-:W-:Y:S01]  /*0820*/  FMUL R11, R27.reuse, R11 ;  /* 0x0000000b1b0b7220 */ /* 0x040fe20000400000 */
[----:B------:R-:W-:Y:S01]  /*0830*/  FMUL R27, R27, R10 ;  /* 0x0000000a1b1b7220 */ /* 0x000fe20000400000 */
[C-C-:B------:R-:W-:Y:S01]  /*0840*/  FFMA R12, R25.reuse, R12, R22.reuse ;  /* 0x0000000c190c7223 */ /* 0x140fe20000000016 */
[C-C-:B------:R-:W-:Y:S01]  /*0850*/  FFMA R8, R25.reuse, R3, R22.reuse ;  /* 0x0000000319087223 */ /* 0x140fe20000000016 */
[C-C-:B------:R-:W-:Y:S01]  /*0860*/  FFMA R11, R25.reuse, R11, R22.reuse ;  /* 0x0000000b190b7223 */ /* 0x140fe20000000016 */
[----:B------:R-:W-:-:S02]  /*0870*/  FFMA R27, R25, R27, R22 ;  /* 0x0000001b191b7223 */ /* 0x000fc40000000016 */
[----:B------:R-:W-:Y:S02]  /*0880*/  FSETP.GEU.AND P2, PT, R12, RZ, PT ;  /* 0x000000ff0c00720b */ /* 0x000fe40003f4e000 */
[----:B------:R-:W-:Y:S02]  /*0890*/  FSETP.GEU.AND P0, PT, R8, RZ, PT ;  /* 0x000000ff0800720b */ /* 0x000fe40003f0e000 */
[----:B------:R-:W-:Y:S01]  /*08a0*/  FSETP.GEU.AND P3, PT, R11, RZ, PT ;  /* 0x000000ff0b00720b */ /* 0x000fe20003f6e000 */
[----:B0-----:R-:W-:Y:S01]  /*08b0*/  IMAD.MOV.U32 R4, RZ, RZ, R16 ;  /* 0x000000ffff047224 */ /* 0x001fe200078e0010 */
[----:B------:R-:W-:Y:S01]  /*08c0*/  FSETP.GEU.AND P1, PT, R27, RZ, PT ;  /* 0x000000ff1b00720b */ /* 0x000fe20003f2e000 */
[----:B------:R-:W-:Y:S02]  /*08d0*/  IMAD.MOV.U32 R5, RZ, RZ, R17 ;  /* 0x000000ffff057224 */ /* 0x000fe400078e0011 */
[----:B------:R-:W-:Y:S02]  /*08e0*/  IMAD.MOV.U32 R6, RZ, RZ, R14 ;  /* 0x000000ffff067224 */ /* 0x000fe400078e000e */
[----:B------:R-:W-:-:S02]  /*08f0*/  IMAD.MOV.U32 R7, RZ, RZ, R15 ;  /* 0x000000ffff077224 */ /* 0x000fc400078e000f */
[----:B------:R-:W-:-:S03]  /*0900*/  IMAD R15, R2, 0x8, R13 ;  /* 0x00000008020f7824 */ /* 0x000fc600078e020d */
[----:B------:R0:W-:Y:S01]  /*0910*/  STS.128 [R9+0x10], R4 ;  /* 0x0000100409007388 */ /* 0x0001e20000000c00 */
[----:B------:R-:W-:Y:S01]  /*0920*/  IMAD R14, R2, -0x4, R15 ;  /* 0xfffffffc020e7824 */ /* 0x000fe200078e020f */
[----:B------:R-:W-:Y:S01]  /*0930*/  BAR.SYNC.DEFER_BLOCKING 0x0 ;  /* 0x0000000000007b1d */ /* 0x000fe20000010000 */
[----:B0-----:R-:W-:Y:S02]  /*0940*/  SEL R7, R8, RZ, P0 ;  /* 0x000000ff08077207 */ /* 0x001fe40000000000 */
[----:B------:R-:W-:Y:S02]  /*0950*/  SEL R5, R12, RZ, P2 ;  /* 0x000000ff0c057207 */ /* 0x000fe40001000000 */
[----:B------:R-:W-:Y:S02]  /*0960*/  SEL R4, R11, RZ, P3 ;  /* 0x000000ff0b047207 */ /* 0x000fe40001800000 */
[----:B------:R-:W-:Y:S01]  /*0970*/  SEL R6, R27, RZ, P1 ;  /* 0x000000ff1b067207 */ /* 0x000fe20000800000 */
[----:B------:R-:W-:Y:S04]  /*0980*/  LDS.64 R2, [R15] ;  /* 0x000000000f027984 */ /* 0x000fe80000000a00 */
[----:B------:R-:W-:Y:S04]  /*0990*/  LDS.64 R8, [R15+0x400] ;  /* 0x000400000f087984 */ /* 0x000fe80000000a00 */
[----:B------:R-:W-:Y:S04]  /*09a0*/  LDS.64 R10, [R15+0x800] ;  /* 0x000800000f0a7984 */ /* 0x000fe80000000a00 */
[----:B------:R-:W-:Y:S01]  /*09b0*/  LDS.64 R12, [R15+0xc00] ;  /* 0x000c00000f0c7984 */ /* 0x000fe20000000a00 */
[----:B------:R-:W-:Y:S06]  /*09c0*/  BAR.SYNC.DEFER_BLOCKING 0x0 ;  /* 0x0000000000007b1d */ /* 0x000fec0000010000 */
[----:B------:R-:W-:Y:S02]  /*09d0*/  STS.128 [R0], R4 ;  /* 0x0000000400007388 */ /* 0x000fe40000000c00 */
[----:B------:R-:W-:Y:S06]  /*09e0*/  BAR.SYNC.DEFER_BLOCKING 0x0 ;  /* 0x0000000000007b1d */ /* 0x000fec0000010000 */
[----:B------:R-:W0:Y:S04]  /*09f0*/  LDS R17, [R14] ;  /* 0x000000000e117984 */ /* 0x000e280000000800 */
[----:B------:R-:W1:Y:S04]  /*0a00*/  LDS R19, [R14+0x200] ;  /* 0x000200000e137984 */ /* 0x000e680000000800 */
[----:B------:R-:W2:Y:S04]  /*0a10*/  LDS R21, [R14+0x400] ;  /* 0x000400000e157984 */ /* 0x000ea80000000800 */
[----:B------:R-:W3:Y:S04]  /*0a20*/  LDS R23, [R14+0x600] ;  /* 0x000600000e177984 */ /* 0x000ee80000000800 */
[----:B0-----:R-:W-:Y:S04]  /*0a30*/  STG.E desc[UR4][R2.64], R17 ;  /* 0x0000001102007986 */ /* 0x001fe8000c101904 */
[----:B-1----:R-:W-:Y:S04]  /*0a40*/  STG.E desc[UR4][R8.64], R19 ;  /* 0x0000001308007986 */ /* 0x002fe8000c101904 */
[----:B--2---:R-:W-:Y:S04]  /*0a50*/  STG.E desc[UR4][R10.64], R21 ;  /* 0x000000150a007986 */ /* 0x004fe8000c101904 */
[----:B---3--:R-:W-:Y:S01]  /*0a60*/  STG.E desc[UR4][R12.64], R23 ;  /* 0x000000170c007986 */ /* 0x008fe2000c101904 */
[----:B------:R-:W-:Y:S05]  /*0a70*/  EXIT ;  /* 0x000000000000794d */ /* 0x000fea0003800000 */
.L_x_1:
[----:B------:R-:W-:-:S00]  /*0a80*/  BRA `(.L_x_1) ;  /* 0xfffffffc00fc7947 */ /* 0x000fc0000383ffff */
[----:B------:R-:W-:-:S00]  /*0a90*/  NOP ;  /* 0x0000000000007918 */ /* 0x000fc00000000000 */
        /* <DEDUP_REMOVED lines=14> */
.L_x_2:


//--------------------- .nv.global.init           --------------------------
	.section	.nv.global.init,"aw",@progbits
.nv.global.init:
	.type		assertFunc_0,@object
	.size		assertFunc_0,(_$_str - assertFunc_0)
assertFunc_0:
        /*0000*/ 	.byte	0x75, 0x6e, 0x6b, 0x6e, 0x6f, 0x77, 0x6e, 0x00
	.type		_$_str,@object
	.size		_$_str,(_$_str_$_2 - _$_str)
_$_str:
        /*0008*/ 	.byte	0x5f, 0x5f, 0x43, 0x55, 0x44, 0x41, 0x5f, 0x46, 0x54, 0x5a, 0x00
	.type		_$_str_$_2,@object
	.size		_$_str_$_2,(assertMessage_0 - _$_str_$_2)
_$_str_$_2:
        /*0013*/ 	.byte	0x5f, 0x5f, 0x43, 0x55, 0x44, 0x41, 0x5f, 0x50, 0x52, 0x45, 0x43, 0x5f, 0x53, 0x51, 0x52, 0x54
        /*0023*/ 	.byte	0x00
	.type		assertMessage_0,@object
	.size		assertMessage_0,(assertFile_0 - assertMessage_0)
assertMessage_0:
        /*0024*/ 	.byte	0x69, 0x6e, 0x64, 0x65, 0x78, 0x20, 0x6f, 0x75, 0x74, 0x20, 0x6f, 0x66, 0x20, 0x62, 0x6f, 0x75
        /*0034*/ 	.byte	0x6e, 0x64, 0x73, 0x3a, 0x20, 0x30, 0x20, 0x3c, 0x3d, 0x20, 0x74, 0x6d, 0x70, 0x39, 0x20, 0x3c
        /*0044*/ 	.byte	0x20, 0x32, 0x36, 0x32, 0x31, 0x34, 0x34, 0x00
	.type		assertFile_0,@object
	.size		assertFile_0,(.L_1 - assertFile_0)
assertFile_0:
        /*004c*/ 	.byte	0x69, 0x6e, 0x64, 0x75, 0x63, 0x74, 0x6f, 0x72, 0x5f, 0x63, 0x61, 0x63, 0x68, 0x65, 0x2f, 0x36
        /*005c*/ 	.byte	0x36, 0x2f, 0x63, 0x36, 0x36, 0x79, 0x76, 0x75, 0x68, 0x35, 0x70, 0x72, 0x6c, 0x62, 0x61, 0x6c
        /*006c*/ 	.byte	0x34, 0x79, 0x71, 0x77, 0x74, 0x69, 0x79, 0x78, 0x76, 0x68, 0x79, 0x72, 0x67, 0x32, 0x76, 0x6e
        /*007c*/ 	.byte	0x61, 0x7a, 0x66, 0x61, 0x76, 0x79, 0x6c, 0x69, 0x62, 0x6a, 0x35, 0x6f, 0x34, 0x78, 0x63, 0x76
        /*008c*/ 	.byte	0x36, 0x61, 0x6f, 0x32, 0x6e, 0x35, 0x2e, 0x70, 0x79, 0x00
.L_1:


//--------------------- .nv.shared.triton_poi_fused_convolution_max_unpool2d_16 --------------------------
	.section	.nv.shared.triton_poi_fused_convolution_max_unpool2d_16,"aw",@nobits
	.sectionflags	@""
	.align	16
	.zero		1024


//--------------------- .nv.constant0.triton_poi_fused_convolution_max_unpool2d_16 --------------------------
	.section	.nv.constant0.triton_poi_fused_convolution_max_unpool2d_16,"a",@progbits
	.sectionflags	@""
	.align	4
.nv.constant0.triton_poi_fused_convolution_max_unpool2d_16:
	.zero		596


//--------------------- SYMBOLS --------------------------

	.type		__assertfail,@function
